	.headerflags	@"EF_CUDA_TEXMODE_UNIFIED EF_CUDA_64BIT_ADDRESS EF_CUDA_ACCELERATORS EF_CUDA_SM90 EF_CUDA_VIRTUAL_SM(EF_CUDA_SM90)"
	.elftype	@"ET_EXEC"


//--------------------- .nv.info                  --------------------------
	.section	.nv.info,"",@"SHT_CUDA_INFO"
	.align	4


	//----- nvinfo : EIATTR_REGCOUNT
	.align		4
        /*0000*/ 	.byte	0x04, 0x2f
        /*0002*/ 	.short	(.L_3 - .L_2)
	.align		4
.L_2:
        /*0004*/ 	.word	index@(triton_poi_fused__native_batch_norm_legit_no_training_relu_14)
        /*0008*/ 	.word	0x00000010


	//----- nvinfo : EIATTR_MIN_STACK_SIZE
	.align		4
.L_3:
        /*000c*/ 	.byte	0x04, 0x12
        /*000e*/ 	.short	(.L_5 - .L_4)
	.align		4
.L_4:
        /*0010*/ 	.word	index@(triton_poi_fused__native_batch_norm_legit_no_training_relu_14)
        /*0014*/ 	.word	0x00000000


	//----- nvinfo : EIATTR_FRAME_SIZE
	.align		4
.L_5:
        /*0018*/ 	.byte	0x04, 0x11
        /*001a*/ 	.short	(.L_7 - .L_6)
	.align		4
.L_6:
        /*001c*/ 	.word	index@(triton_poi_fused__native_batch_norm_legit_no_training_relu_14)
        /*0020*/ 	.word	0x00000000


	//----- nvinfo : EIATTR_MIN_STACK_SIZE
	.align		4
.L_7:
        /*0024*/ 	.byte	0x04, 0x12
        /*0026*/ 	.short	(.L_9 - .L_8)
	.align		4
.L_8:
        /*0028*/ 	.word	index@(triton_poi_fused__native_batch_norm_legit_no_training_relu_14)
        /*002c*/ 	.word	0x00000000
.L_9:


//--------------------- .nv.info.triton_poi_fused__native_batch_norm_legit_no_training_relu_14 --------------------------
	.section	.nv.info.triton_poi_fused__native_batch_norm_legit_no_training_relu_14,"",@"SHT_CUDA_INFO"
	.sectionflags	@""
	.align	4


	//----- nvinfo : EIATTR_CUDA_API_VERSION
	.align		4
        /*0000*/ 	.byte	0x04, 0x37
        /*0002*/ 	.short	(.L_11 - .L_10)
.L_10:
        /*0004*/ 	.word	0x0000007c


	//----- nvinfo : EIATTR_KPARAM_INFO
	.align		4
.L_11:
        /*0008*/ 	.byte	0x04, 0x17
        /*000a*/ 	.short	(.L_13 - .L_12)
.L_12:
        /*000c*/ 	.word	0x00000000
        /*0010*/ 	.short	0x0006
        /*0012*/ 	.short	0x0030
        /*0014*/ 	.byte	0x00, 0xf0, 0x11, 0x00


	//----- nvinfo : EIATTR_KPARAM_INFO
	.align		4
.L_13:
        /*0018*/ 	.byte	0x04, 0x17
        /*001a*/ 	.short	(.L_15 - .L_14)
.L_14:
        /*001c*/ 	.word	0x00000000
        /*0020*/ 	.short	0x0005
        /*0022*/ 	.short	0x0028
        /*0024*/ 	.byte	0x00, 0xf4, 0x21, 0x00


	//----- nvinfo : EIATTR_KPARAM_INFO
	.align		4
.L_15:
        /*0028*/ 	.byte	0x04, 0x17
        /*002a*/ 	.short	(.L_17 - .L_16)
.L_16:
        /*002c*/ 	.word	0x00000000
        /*0030*/ 	.short	0x0004
        /*0032*/ 	.short	0x0020
        /*0034*/ 	.byte	0x00, 0xf4, 0x21, 0x00


	//----- nvinfo : EIATTR_KPARAM_INFO
	.align		4
.L_17:
        /*0038*/ 	.byte	0x04, 0x17
        /*003a*/ 	.short	(.L_19 - .L_18)
.L_18:
        /*003c*/ 	.word	0x00000000
        /*0040*/ 	.short	0x0003
        /*0042*/ 	.short	0x0018
        /*0044*/ 	.byte	0x00, 0xf4, 0x21, 0x00


	//----- nvinfo : EIATTR_KPARAM_INFO
	.align		4
.L_19:
        /*0048*/ 	.byte	0x04, 0x17
        /*004a*/ 	.short	(.L_21 - .L_20)
.L_20:
        /*004c*/ 	.word	0x00000000
        /*0050*/ 	.short	0x0002
        /*0052*/ 	.short	0x0010
        /*0054*/ 	.byte	0x00, 0xf4, 0x21, 0x00


	//----- nvinfo : EIATTR_KPARAM_INFO
	.align		4
.L_21:
        /*0058*/ 	.byte	0x04, 0x17
        /*005a*/ 	.short	(.L_23 - .L_22)
.L_22:
        /*005c*/ 	.word	0x00000000
        /*0060*/ 	.short	0x0001
        /*0062*/ 	.short	0x0008
        /*0064*/ 	.byte	0x00, 0xf4, 0x21, 0x00


	//----- nvinfo : EIATTR_KPARAM_INFO
	.align		4
.L_23:
        /*0068*/ 	.byte	0x04, 0x17
        /*006a*/ 	.short	(.L_25 - .L_24)
.L_24:
        /*006c*/ 	.word	0x00000000
        /*0070*/ 	.short	0x0000
        /*0072*/ 	.short	0x0000
        /*0074*/ 	.byte	0x00, 0xf4, 0x21, 0x00


	//----- nvinfo : EIATTR_SPARSE_MMA_MASK
	.align		4
.L_25:
        /*0078*/ 	.byte	0x03, 0x50
        /*007a*/ 	.short	0x0000


	//----- nvinfo : EIATTR_MAXREG_COUNT
	.align		4
        /*007c*/ 	.byte	0x03, 0x1b
        /*007e*/ 	.short	0x00ff


	//----- nvinfo : EIATTR_EXIT_INSTR_OFFSETS
	.align		4
        /*0080*/ 	.byte	0x04, 0x1c
        /*0082*/ 	.short	(.L_27 - .L_26)


	//   ....[0]....
.L_26:
        /*0084*/ 	.word	0x000002d0


	//----- nvinfo : EIATTR_REQNTID
	.align		4
.L_27:
        /*0088*/ 	.byte	0x04, 0x10
        /*008a*/ 	.short	(.L_29 - .L_28)
.L_28:
        /*008c*/ 	.word	0x00000080
        /*0090*/ 	.word	0x00000001
        /*0094*/ 	.word	0x00000001


	//----- nvinfo : EIATTR_CBANK_PARAM_SIZE
	.align		4
.L_29:
        /*0098*/ 	.byte	0x03, 0x19
        /*009a*/ 	.short	0x0034


	//----- nvinfo : EIATTR_PARAM_CBANK
	.align		4
        /*009c*/ 	.byte	0x04, 0x0a
        /*009e*/ 	.short	(.L_31 - .L_30)
	.align		4
.L_30:
        /*00a0*/ 	.word	index@(.nv.constant0.triton_poi_fused__native_batch_norm_legit_no_training_relu_14)
        /*00a4*/ 	.short	0x0210
        /*00a6*/ 	.short	0x0034


	//----- nvinfo : EIATTR_SW_WAR
	.align		4
.L_31:
        /*00a8*/ 	.byte	0x04, 0x36
        /*00aa*/ 	.short	(.L_33 - .L_32)
.L_32:
        /*00ac*/ 	.word	0x00000008
.L_33:


//--------------------- .nv.callgraph             --------------------------
	.section	.nv.callgraph,"",@"SHT_CUDA_CALLGRAPH"
	.align	4
	.sectionentsize	8
	.align		4
        /*0000*/ 	.word	0x00000000
	.align		4
        /*0004*/ 	.word	0xffffffff
	.align		4
        /*0008*/ 	.word	0x00000000
	.align		4
        /*000c*/ 	.word	0xfffffffe
	.align		4
        /*0010*/ 	.word	0x00000000
	.align		4
        /*0014*/ 	.word	0xfffffffd
	.align		4
        /*0018*/ 	.word	0x00000000
	.align		4
        /*001c*/ 	.word	0xfffffffc


//--------------------- .nv.constant4             --------------------------
	.section	.nv.constant4,"a",@progbits
	.align	8
	.align		8
.nv.constant4:
        /*0000*/ 	.dword	_$_str
	.align		8
        /*0008*/ 	.dword	_$_str_$_2


//--------------------- .text.triton_poi_fused__native_batch_norm_legit_no_training_relu_14 --------------------------
	.section	.text.triton_poi_fused__native_batch_norm_legit_no_training_relu_14,"ax",@progbits
	.align	128
        .global         triton_poi_fused__native_batch_norm_legit_no_training_relu_14
        .type           triton_poi_fused__native_batch_norm_legit_no_training_relu_14,@function
        .size           triton_poi_fused__native_batch_norm_legit_no_training_relu_14,(.L_x_1 - triton_poi_fused__native_batch_norm_legit_no_training_relu_14)
        .other          triton_poi_fused__native_batch_norm_legit_no_training_relu_14,@"STO_CUDA_ENTRY STV_DEFAULT"
triton_poi_fused__native_batch_norm_legit_no_training_relu_14:
.text.triton_poi_fused__native_batch_norm_legit_no_training_relu_14:
[----:B------:R-:W-:Y:S01]  /*0000*/  LDC R1, c[0x0][0x28] ;  /* 0x00000a00ff017b82 */ /* 0x000fe20000000800 */
[----:B------:R-:W1:Y:S07]  /*0010*/  S2R R0, SR_TID.X ;  /* 0x0000000000007919 */ /* 0x000e6e0000002100 */
[----:B------:R-:W2:Y:S01]  /*0020*/  LDC.64 R6, c[0x0][0x220] ;  /* 0x00008800ff067b82 */ /* 0x000ea20000000a00 */
[----:B------:R-:W-:Y:S01]  /*0030*/  ULDC.64 UR4, c[0x0][0x208] ;  /* 0x0000820000047ab9 */ /* 0x000fe20000000a00 */
[----:B------:R-:W3:Y:S06]  /*0040*/  S2R R3, SR_CTAID.X ;  /* 0x0000000000037919 */ /* 0x000eec0000002500 */
[----:B------:R-:W4:Y:S08]  /*0050*/  LDC.64 R4, c[0x0][0x218] ;  /* 0x00008600ff047b82 */ /* 0x000f300000000a00 */
[----:B------:R-:W5:Y:S08]  /*0060*/  LDC.64 R8, c[0x0][0x228] ;  /* 0x00008a00ff087b82 */ /* 0x000f700000000a00 */
[----:B------:R-:W5:Y:S01]  /*0070*/  LDC.64 R10, c[0x0][0x230] ;  /* 0x00008c00ff0a7b82 */ /* 0x000f620000000a00 */
[----:B-1----:R-:W-:-:S02]  /*0080*/  LOP3.LUT R0, R0, 0x7f, RZ, 0xc0, !PT ;  /* 0x0000007f00007812 */ /* 0x002fc400078ec0ff */
[----:B---3--:R-:W-:Y:S02]  /*0090*/  SHF.R.S32.HI R2, RZ, 0x18, R3 ;  /* 0x00000018ff027819 */ /* 0x008fe40000011403 */
[----:B------:R-:W-:Y:S02]  /*00a0*/  LEA R0, R3, R0, 0x7 ;  /* 0x0000000003007211 */ /* 0x000fe400078e38ff */
[----:B------:R-:W-:-:S04]  /*00b0*/  SGXT R3, R2, 0x1 ;  /* 0x000000010203781a */ /* 0x000fc80000000200 */
[----:B------:R-:W-:-:S04]  /*00c0*/  LEA.HI R3, R3, R0, RZ, 0x7 ;  /* 0x0000000003037211 */ /* 0x000fc800078f38ff */
[----:B------:R-:W-:-:S04]  /*00d0*/  LOP3.LUT R3, R3, 0xffffff80, RZ, 0xc0, !PT ;  /* 0xffffff8003037812 */ /* 0x000fc800078ec0ff */
[----:B------:R-:W-:Y:S02]  /*00e0*/  IADD3 R13, R0, -R3, RZ ;  /* 0x80000003000d7210 */ /* 0x000fe40007ffe0ff */
[----:B------:R-:W1:Y:S03]  /*00f0*/  LDC.64 R2, c[0x0][0x210] ;  /* 0x00008400ff027b82 */ /* 0x000e660000000a00 */
[----:B--2---:R-:W-:-:S06]  /*0100*/  IMAD.WIDE R6, R13, 0x4, R6 ;  /* 0x000000040d067825 */ /* 0x004fcc00078e0206 */
[----:B------:R-:W2:Y:S01]  /*0110*/  LDG.E.EL R6, desc[UR4][R6.64] ;  /* 0x0000000406067981 */ /* 0x000ea2000c2e1900 */
[----:B----4-:R-:W-:-:S04]  /*0120*/  IMAD.WIDE R4, R13, 0x4, R4 ;  /* 0x000000040d047825 */ /* 0x010fc800078e0204 */
[C---:B-----5:R-:W-:Y:S02]  /*0130*/  IMAD.WIDE R8, R13.reuse, 0x4, R8 ;  /* 0x000000040d087825 */ /* 0x060fe400078e0208 */
[----:B------:R3:W4:Y:S02]  /*0140*/  LDG.E.EL R5, desc[UR4][R4.64] ;  /* 0x0000000404057981 */ /* 0x000724000c2e1900 */
[----:B0-----:R-:W-:Y:S02]  /*0150*/  IMAD.WIDE R10, R13, 0x4, R10 ;  /* 0x000000040d0a7825 */ /* 0x001fe400078e020a */
[----:B------:R-:W5:Y:S02]  /*0160*/  LDG.E.EL R8, desc[UR4][R8.64] ;  /* 0x0000000408087981 */ /* 0x000f64000c2e1900 */
[C---:B-1----:R-:W-:Y:S02]  /*0170*/  IMAD.WIDE R2, R0.reuse, 0x4, R2 ;  /* 0x0000000400027825 */ /* 0x042fe400078e0202 */
[----:B------:R-:W5:Y:S04]  /*0180*/  LDG.E.EL R11, desc[UR4][R10.64] ;  /* 0x000000040a0b7981 */ /* 0x000f68000c2e1900 */
[----:B------:R0:W4:Y:S01]  /*0190*/  LDG.E R12, desc[UR4][R2.64] ;  /* 0x00000004020c7981 */ /* 0x000122000c1e1900 */
[----:B---3--:R-:W-:Y:S01]  /*01a0*/  HFMA2.MMA R4, -RZ, RZ, 1.625, 0 ;  /* 0x3e800000ff047435 */ /* 0x008fe200000001ff */
[----:B0-----:R-:W0:Y:S02]  /*01b0*/  LDC.64 R2, c[0x0][0x238] ;  /* 0x00008e00ff027b82 */ /* 0x001e240000000a00 */
[----:B0-----:R-:W-:-:S04]  /*01c0*/  IMAD.WIDE R2, R0, 0x4, R2 ;  /* 0x0000000400027825 */ /* 0x001fc800078e0202 */
[----:B--2---:R-:W-:-:S04]  /*01d0*/  FADD R6, R6, 9.9999997473787516356e-06 ;  /* 0x3727c5ac06067421 */ /* 0x004fc80000000000 */
[----:B------:R-:W0:Y:S02]  /*01e0*/  MUFU.SQRT R7, R6 ;  /* 0x0000000600077308 */ /* 0x000e240000002000 */
[C---:B0-----:R-:W-:Y:S02]  /*01f0*/  FSETP.GT.AND P0, PT, R7.reuse, 8.50705917302346158658e+37, PT ;  /* 0x7e8000000700780b */ /* 0x041fe40003f04000 */
[----:B------:R-:W-:-:S11]  /*0200*/  FSETP.GEU.AND P1, PT, R7, 1.175494350822287508e-38, PT ;  /* 0x008000000700780b */ /* 0x000fd60003f2e000 */
[----:B------:R-:W-:-:S04]  /*0210*/  @P0 FMUL R7, R7, 0.25 ;  /* 0x3e80000007070820 */ /* 0x000fc80000400000 */
[----:B------:R-:W-:-:S06]  /*0220*/  @!P1 FMUL R7, R7, 16777216 ;  /* 0x4b80000007079820 */ /* 0x000fcc0000400000 */
[----:B------:R-:W0:Y:S01]  /*0230*/  MUFU.RCP R7, R7 ;  /* 0x0000000700077308 */ /* 0x000e220000001000 */
[----:B------:R-:W-:Y:S01]  /*0240*/  FSEL R4, R4, 1, P0 ;  /* 0x3f80000004047808 */ /* 0x000fe20000000000 */
[----:B----4-:R-:W-:-:S04]  /*0250*/  FADD R5, R12, -R5 ;  /* 0x800000050c057221 */ /* 0x010fc80000000000 */
[----:B------:R-:W-:-:S04]  /*0260*/  @!P1 FMUL R4, R4, 16777216 ;  /* 0x4b80000004049820 */ /* 0x000fc80000400000 */
[----:B0-----:R-:W-:-:S04]  /*0270*/  FMUL R4, R7, R4 ;  /* 0x0000000407047220 */ /* 0x001fc80000400000 */
[----:B------:R-:W-:-:S04]  /*0280*/  FMUL R4, R5, R4 ;  /* 0x0000000405047220 */ /* 0x000fc80000400000 */
[----:B-----5:R-:W-:-:S05]  /*0290*/  FFMA R4, R8, R4, R11 ;  /* 0x0000000408047223 */ /* 0x020fca000000000b */
[----:B------:R-:W-:-:S04]  /*02a0*/  FSETP.GEU.AND P0, PT, R4, RZ, PT ;  /* 0x000000ff0400720b */ /* 0x000fc80003f0e000 */
[----:B------:R-:W-:-:S05]  /*02b0*/  FSEL R5, R4, RZ, P0 ;  /* 0x000000ff04057208 */ /* 0x000fca0000000000 */
[----:B------:R-:W-:Y:S01]  /*02c0*/  STG.E desc[UR4][R2.64], R5 ;  /* 0x0000000502007986 */ /* 0x000fe2000c101904 */
[----:B------:R-:W-:Y:S05]  /*02d0*/  EXIT ;  /* 0x000000000000794d */ /* 0x000fea0003800000 */
.L_x_0:
[----:B------:R-:W-:-:S00]  /*02e0*/  BRA `(.L_x_0) ;  /* 0xfffffffc00fc7947 */ /* 0x000fc0000383ffff */
[----:B------:R-:W-:-:S00]  /*02f0*/  NOP ;  /* 0x0000000000007918 */ /* 0x000fc00000000000 */
        /* <DEDUP_REMOVED lines=8> */
.L_x_1:


//--------------------- .nv.global.init           --------------------------
	.section	.nv.global.init,"aw",@progbits
.nv.global.init:
	.type		_$_str,@object
	.size		_$_str,(_$_str_$_2 - _$_str)
_$_str:
        /*0000*/ 	.byte	0x5f, 0x5f, 0x43, 0x55, 0x44, 0x41, 0x5f, 0x46, 0x54, 0x5a, 0x00
	.type		_$_str_$_2,@object
	.size		_$_str_$_2,(.L_1 - _$_str_$_2)
_$_str_$_2:
        /*000b*/ 	.byte	0x5f, 0x5f, 0x43, 0x55, 0x44, 0x41, 0x5f, 0x50, 0x52, 0x45, 0x43, 0x5f, 0x53, 0x51, 0x52, 0x54
        /*001b*/ 	.byte	0x00
.L_1:


//--------------------- .nv.constant0.triton_poi_fused__native_batch_norm_legit_no_training_relu_14 --------------------------
	.section	.nv.constant0.triton_poi_fused__native_batch_norm_legit_no_training_relu_14,"a",@progbits
	.sectionflags	@""
	.align	4
.nv.constant0.triton_poi_fused__native_batch_norm_legit_no_training_relu_14:
	.zero		580
